//
// Generated by NVIDIA NVVM Compiler
//
// Compiler Build ID: CL-36424714
// Cuda compilation tools, release 13.0, V13.0.88
// Based on NVVM 20.0.0
//

.version 9.0
.target sm_100
.address_size 64

	// .globl	_Z10hello_cudav
.extern .func  (.param .b32 func_retval0) vprintf
(
	.param .b64 vprintf_param_0,
	.param .b64 vprintf_param_1
)
;
.global .align 1 .b8 $str[50] = {98, 108, 111, 99, 107, 32, 105, 100, 32, 61, 32, 91, 32, 37, 100, 32, 93, 44, 32, 116, 104, 114, 101, 97, 100, 32, 105, 100, 32, 61, 32, 91, 32, 37, 100, 32, 93, 32, 104, 101, 108, 108, 111, 32, 99, 117, 100, 97, 10};

.visible .entry _Z10hello_cudav()
{
	.local .align 8 .b8 	__local_depot0[8];
	.reg .b64 	%SP;
	.reg .b64 	%SPL;
	.reg .b32 	%r<7>;
	.reg .b64 	%rd<5>;

	mov.u64 	%SPL, __local_depot0;
	cvta.local.u64 	%SP, %SPL;
	add.u64 	%rd1, %SP, 0;
	add.u64 	%rd2, %SPL, 0;
	mov.u32 	%r1, %ctaid.x;
	mov.u32 	%r2, %ntid.x;
	mov.u32 	%r3, %tid.x;
	mad.lo.s32 	%r4, %r1, %r2, %r3;
	st.local.v2.u32 	[%rd2], {%r1, %r4};
	mov.u64 	%rd3, $str;
	cvta.global.u64 	%rd4, %rd3;
	{ // callseq 0, 0
	.param .b64 param0;
	st.param.b64 	[param0], %rd4;
	.param .b64 param1;
	st.param.b64 	[param1], %rd1;
	.param .b32 retval0;
	call.uni (retval0), 
	vprintf, 
	(
	param0, 
	param1
	);
	ld.param.b32 	%r5, [retval0];
	} // callseq 0
	ret;

}


// ===== COMPILED SASS (sm_100) =====

	.target	sm_100

	.elftype	@"ET_EXEC"


//--------------------- .note.nv.tkinfo           --------------------------
	.section	.note.nv.tkinfo,"",@"SHT_NOTE"
	.sectionflags	@"SHF_NOTE_NV_TKINFO"
	.tkinfo
        /*0018*/ 	.word	0x00000002
        /*0030*/ 	.string	""
        /*0030*/ 	.string	"ptxas"
        /*0030*/ 	.string	"Cuda compilation tools, release 13.0, V13.0.88"
        /*0030*/ 	.string	"Build cuda_13.0.r13.0/compiler.36424714_0"
        /*0030*/ 	.string	"-arch sm_100 -m 64 "



//--------------------- .note.nv.cuinfo           --------------------------
	.section	.note.nv.cuinfo,"",@"SHT_NOTE"
	.sectionflags	@"SHF_NOTE_NV_CUINFO"
        /*0018*/ 	.short	0x0002
        /*001a*/ 	.short	0x0064
        /*001c*/ 	.short	0x0082
	.zero		2


//--------------------- .nv.info                  --------------------------
	.section	.nv.info,"",@"SHT_CUDA_INFO"
	.align	4


	//----- nvinfo : EIATTR_REGCOUNT
	.align		4
        /*0000*/ 	.byte	0x04, 0x2f
        /*0002*/ 	.short	(.L_2 - .L_1)
	.align		4
.L_1:
        /*0004*/ 	.word	index@(_Z10hello_cudav)
        /*0008*/ 	.word	0x00000018


	//----- nvinfo : EIATTR_FRAME_SIZE
	.align		4
.L_2:
        /*000c*/ 	.byte	0x04, 0x11
        /*000e*/ 	.short	(.L_4 - .L_3)
	.align		4
.L_3:
        /*0010*/ 	.word	index@(_Z10hello_cudav)
        /*0014*/ 	.word	0x00000008


	//----- nvinfo : EIATTR_MIN_STACK_SIZE
	.align		4
.L_4:
        /*0018*/ 	.byte	0x04, 0x12
        /*001a*/ 	.short	(.L_6 - .L_5)
	.align		4
.L_5:
        /*001c*/ 	.word	index@(_Z10hello_cudav)
        /*0020*/ 	.word	0x00000008
.L_6:


//--------------------- .nv.compat                --------------------------
	.section	.nv.compat,"",@"SHT_CUDA_COMPAT_INFO"
	.align	4
        /*0000*/ 	.byte	0x02, 0x09, 0x00, 0x00, 0x02, 0x02, 0x01, 0x00, 0x02, 0x05, 0x05, 0x00, 0x03, 0x07, 0x01, 0x01
        /*0010*/ 	.byte	0x02, 0x03, 0x00, 0x00, 0x02, 0x06, 0x01, 0x00, 0x04, 0x0b, 0x08, 0x00, 0x09, 0x00, 0x00, 0x00
        /*0020*/ 	.byte	0x00, 0x00, 0x00, 0x00


//--------------------- .nv.info._Z10hello_cudav  --------------------------
	.section	.nv.info._Z10hello_cudav,"",@"SHT_CUDA_INFO"
	.sectionflags	@""
	.align	4


	//----- nvinfo : EIATTR_CUDA_API_VERSION
	.align		4
        /*0000*/ 	.byte	0x04, 0x37
        /*0002*/ 	.short	(.L_8 - .L_7)
.L_7:
        /*0004*/ 	.word	0x00000082


	//----- nvinfo : EIATTR_SPARSE_MMA_MASK
	.align		4
.L_8:
        /*0008*/ 	.byte	0x03, 0x50
        /*000a*/ 	.short	0x0000


	//----- nvinfo : EIATTR_MAXREG_COUNT
	.align		4
        /*000c*/ 	.byte	0x03, 0x1b
        /*000e*/ 	.short	0x00ff


	//----- nvinfo : EIATTR_EXTERNS
	.align		4
        /*0010*/ 	.byte	0x04, 0x0f
        /*0012*/ 	.short	(.L_10 - .L_9)


	//   ....[0]....
	.align		4
.L_9:
        /*0014*/ 	.word	index@(vprintf)


	//----- nvinfo : EIATTR_MERCURY_ISA_VERSION
	.align		4
.L_10:
        /*0018*/ 	.byte	0x03, 0x5f
        /*001a*/ 	.short	0x0101


	//----- nvinfo : EIATTR_VRC_CTA_INIT_COUNT
	.align		4
        /*001c*/ 	.byte	0x02, 0x4a
	.zero		1
	.zero		1


	//----- nvinfo : EIATTR_SYSCALL_OFFSETS
	.align		4
        /*0020*/ 	.byte	0x04, 0x46
        /*0022*/ 	.short	(.L_12 - .L_11)


	//   ....[0]....
.L_11:
        /*0024*/ 	.word	0x00000110


	//----- nvinfo : EIATTR_EXIT_INSTR_OFFSETS
	.align		4
.L_12:
        /*0028*/ 	.byte	0x04, 0x1c
        /*002a*/ 	.short	(.L_14 - .L_13)


	//   ....[0]....
.L_13:
        /*002c*/ 	.word	0x00000120


	//----- nvinfo : EIATTR_SW_WAR
	.align		4
.L_14:
        /*0030*/ 	.byte	0x04, 0x36
        /*0032*/ 	.short	(.L_16 - .L_15)
.L_15:
        /*0034*/ 	.word	0x00000008
.L_16:


//--------------------- .nv.callgraph             --------------------------
	.section	.nv.callgraph,"",@"SHT_CUDA_CALLGRAPH"
	.align	4
	.sectionentsize	8
	.align		4
        /*0000*/ 	.word	0x00000000
	.align		4
        /*0004*/ 	.word	0xffffffff
	.align		4
        /*0008*/ 	.word	index@(_Z10hello_cudav)
	.align		4
        /*000c*/ 	.word	index@(vprintf)
	.align		4
        /*0010*/ 	.word	0x00000000
	.align		4
        /*0014*/ 	.word	0xfffffffe
	.align		4
        /*0018*/ 	.word	0x00000000
	.align		4
        /*001c*/ 	.word	0xfffffffd
	.align		4
        /*0020*/ 	.word	0x00000000
	.align		4
        /*0024*/ 	.word	0xfffffffc


//--------------------- .nv.constant4             --------------------------
	.section	.nv.constant4,"a",@progbits
	.align	8
	.align		8
.nv.constant4:
        /*0000*/ 	.dword	vprintf
	.align		8
        /*0008*/ 	.dword	$str


//--------------------- .text._Z10hello_cudav     --------------------------
	.section	.text._Z10hello_cudav,"ax",@progbits
	.align	128
        .global         _Z10hello_cudav
        .type           _Z10hello_cudav,@function
        .size           _Z10hello_cudav,(.L_x_2 - _Z10hello_cudav)
        .other          _Z10hello_cudav,@"STO_CUDA_ENTRY STV_DEFAULT"
_Z10hello_cudav:
.text._Z10hello_cudav:
[----:B------:R-:W0:Y:S01]  /*0000*/  LDC R1, c[0x0][0x37c] ;  /* 0x0000df00ff017b82 */ /* 0x000e220000000800 */
[----:B------:R-:W1:Y:S01]  /*0010*/  S2R R9, SR_TID.X ;  /* 0x0000000000097919 */ /* 0x000e620000002100 */
[----:B------:R-:W2:Y:S01]  /*0020*/  LDCU UR5, c[0x0][0x2fc] ;  /* 0x00005f80ff0577ac */ /* 0x000ea20008000800 */
[----:B0-----:R-:W-:Y:S01]  /*0030*/  VIADD R1, R1, 0xfffffff8 ;  /* 0xfffffff801017836 */ /* 0x001fe20000000000 */
[----:B------:R-:W-:Y:S01]  /*0040*/  MOV R0, 0x0 ;  /* 0x0000000000007802 */ /* 0x000fe20000000f00 */
[----:B------:R-:W1:Y:S01]  /*0050*/  S2R R8, SR_CTAID.X ;  /* 0x0000000000087919 */ /* 0x000e620000002500 */
[----:B------:R-:W1:Y:S02]  /*0060*/  LDCU UR6, c[0x0][0x360] ;  /* 0x00006c00ff0677ac */ /* 0x000e640008000800 */
[----:B------:R0:W3:Y:S01]  /*0070*/  LDC.64 R2, c[0x4][R0] ;  /* 0x0100000000027b82 */ /* 0x0000e20000000a00 */
[----:B------:R-:W4:Y:S02]  /*0080*/  LDCU UR4, c[0x0][0x2f8] ;  /* 0x00005f00ff0477ac */ /* 0x000f240008000800 */
[----:B----4-:R-:W-:-:S05]  /*0090*/  IADD3 R6, P0, PT, R1, UR4, RZ ;  /* 0x0000000401067c10 */ /* 0x010fca000ff1e0ff */
[----:B--2---:R-:W-:Y:S02]  /*00a0*/  IMAD.X R7, RZ, RZ, UR5, P0 ;  /* 0x00000005ff077e24 */ /* 0x004fe400080e06ff */
[----:B-1----:R-:W-:Y:S01]  /*00b0*/  IMAD R9, R8, UR6, R9 ;  /* 0x0000000608097c24 */ /* 0x002fe2000f8e0209 */
[----:B------:R-:W1:Y:S04]  /*00c0*/  LDCU.64 UR6, c[0x4][0x8] ;  /* 0x01000100ff0677ac */ /* 0x000e680008000a00 */
[----:B------:R0:W-:Y:S01]  /*00d0*/  STL.64 [R1], R8 ;  /* 0x0000000801007387 */ /* 0x0001e20000100a00 */
[----:B-1----:R-:W-:Y:S01]  /*00e0*/  IMAD.U32 R4, RZ, RZ, UR6 ;  /* 0x00000006ff047e24 */ /* 0x002fe2000f8e00ff */
[----:B0--3--:R-:W-:-:S07]  /*00f0*/  MOV R5, UR7 ;  /* 0x0000000700057c02 */ /* 0x009fce0008000f00 */
[----:B------:R-:W-:-:S07]  /*0100*/  LEPC R20, `(.L_x_0) ;  /* 0x000000001014794e */ /* 0x000fce0000000000 */
[----:B------:R-:W-:Y:S05]  /*0110*/  CALL.ABS.NOINC R2 ;  /* 0x0000000002007343 */ /* 0x000fea0003c00000 */
.L_x_0:
[----:B------:R-:W-:Y:S05]  /*0120*/  EXIT ;  /* 0x000000000000794d */ /* 0x000fea0003800000 */
.L_x_1:
[----:B------:R-:W-:-:S00]  /*0130*/  BRA `(.L_x_1) ;  /* 0xfffffffc00fc7947 */ /* 0x000fc0000383ffff */
[----:B------:R-:W-:-:S00]  /*0140*/  NOP ;  /* 0x0000000000007918 */ /* 0x000fc00000000000 */
        /* <DEDUP_REMOVED lines=11> */
.L_x_2:


//--------------------- .nv.global.init           --------------------------
	.section	.nv.global.init,"aw",@progbits
.nv.global.init:
	.type		$str,@object
	.size		$str,(.L_0 - $str)
$str:
        /*0000*/ 	.byte	0x62, 0x6c, 0x6f, 0x63, 0x6b, 0x20, 0x69, 0x64, 0x20, 0x3d, 0x20, 0x5b, 0x20, 0x25, 0x64, 0x20
        /*0010*/ 	.byte	0x5d, 0x2c, 0x20, 0x74, 0x68, 0x72, 0x65, 0x61, 0x64, 0x20, 0x69, 0x64, 0x20, 0x3d, 0x20, 0x5b
        /*0020*/ 	.byte	0x20, 0x25, 0x64, 0x20, 0x5d, 0x20, 0x68, 0x65, 0x6c, 0x6c, 0x6f, 0x20, 0x63, 0x75, 0x64, 0x61
        /*0030*/ 	.byte	0x0a, 0x00
.L_0:


//--------------------- .nv.shared.reserved.0     --------------------------
	.section	.nv.shared.reserved.0,"aw",@nobits
	.weak		__nv_reservedSMEM_offset_0_alias
	.size		__nv_reservedSMEM_offset_0_alias, 0, 64
	.other		__nv_reservedSMEM_offset_0_alias,@"STO_CUDA_RESERVED_SHARED STV_DEFAULT"
__nv_reservedSMEM_offset_0_alias:
	.zero		0
	.zero		64


//--------------------- .nv.constant0._Z10hello_cudav --------------------------
	.section	.nv.constant0._Z10hello_cudav,"a",@progbits
	.sectionflags	@""
	.align	4
.nv.constant0._Z10hello_cudav:
	.zero		896


//--------------------- SYMBOLS --------------------------

	.type		.nv.reservedSmem.offset0,@object
	.size		.nv.reservedSmem.offset0,0x4
	.type		vprintf,@function
